//
// Generated by NVIDIA NVVM Compiler
//
// Compiler Build ID: CL-36424714
// Cuda compilation tools, release 13.0, V13.0.88
// Based on NVVM 20.0.0
//

.version 9.0
.target sm_100
.address_size 64

	// .globl	_Z33awkward_listarray_compact_offsetsIiiEvPT_PKT0_S4_lllS1_
.extern .shared .align 16 .b8 temp[];

.visible .entry _Z33awkward_listarray_compact_offsetsIiiEvPT_PKT0_S4_lllS1_(
	.param .u64 .ptr .align 1 _Z33awkward_listarray_compact_offsetsIiiEvPT_PKT0_S4_lllS1__param_0,
	.param .u64 .ptr .align 1 _Z33awkward_listarray_compact_offsetsIiiEvPT_PKT0_S4_lllS1__param_1,
	.param .u64 .ptr .align 1 _Z33awkward_listarray_compact_offsetsIiiEvPT_PKT0_S4_lllS1__param_2,
	.param .u64 _Z33awkward_listarray_compact_offsetsIiiEvPT_PKT0_S4_lllS1__param_3,
	.param .u64 _Z33awkward_listarray_compact_offsetsIiiEvPT_PKT0_S4_lllS1__param_4,
	.param .u64 _Z33awkward_listarray_compact_offsetsIiiEvPT_PKT0_S4_lllS1__param_5,
	.param .u64 .ptr .align 1 _Z33awkward_listarray_compact_offsetsIiiEvPT_PKT0_S4_lllS1__param_6
)
{
	.reg .pred 	%p<11>;
	.reg .b32 	%r<55>;
	.reg .b64 	%rd<27>;

	ld.param.u64 	%rd3, [_Z33awkward_listarray_compact_offsetsIiiEvPT_PKT0_S4_lllS1__param_0];
	ld.param.u64 	%rd4, [_Z33awkward_listarray_compact_offsetsIiiEvPT_PKT0_S4_lllS1__param_1];
	ld.param.u64 	%rd5, [_Z33awkward_listarray_compact_offsetsIiiEvPT_PKT0_S4_lllS1__param_2];
	ld.param.u64 	%rd6, [_Z33awkward_listarray_compact_offsetsIiiEvPT_PKT0_S4_lllS1__param_3];
	ld.param.u64 	%rd7, [_Z33awkward_listarray_compact_offsetsIiiEvPT_PKT0_S4_lllS1__param_4];
	ld.param.u64 	%rd8, [_Z33awkward_listarray_compact_offsetsIiiEvPT_PKT0_S4_lllS1__param_5];
	ld.param.u64 	%rd9, [_Z33awkward_listarray_compact_offsetsIiiEvPT_PKT0_S4_lllS1__param_6];
	mov.u32 	%r12, %tid.x;
	mov.u32 	%r1, %ctaid.x;
	mov.u32 	%r13, %ntid.x;
	mad.lo.s32 	%r14, %r1, %r13, %r12;
	cvt.s64.s32 	%rd1, %r14;
	setp.le.s64 	%p1, %rd8, %rd1;
	@%p1 bra 	$L__BB0_12;
	cvt.u32.u64 	%r16, %rd1;
	cvta.to.global.u64 	%rd10, %rd5;
	cvta.to.global.u64 	%rd11, %rd4;
	add.s64 	%rd12, %rd7, %rd1;
	shl.b64 	%rd13, %rd12, 2;
	add.s64 	%rd14, %rd10, %rd13;
	ld.global.u32 	%r17, [%rd14];
	add.s64 	%rd15, %rd6, %rd1;
	shl.b64 	%rd16, %rd15, 2;
	add.s64 	%rd17, %rd11, %rd16;
	ld.global.u32 	%r18, [%rd17];
	sub.s32 	%r19, %r17, %r18;
	shl.b32 	%r20, %r16, 2;
	mov.u32 	%r21, temp;
	add.s32 	%r2, %r21, %r20;
	st.shared.u32 	[%r2], %r19;
	bar.sync 	0;
	setp.lt.s64 	%p2, %rd8, 2;
	mov.b32 	%r54, 0;
	@%p2 bra 	$L__BB0_7;
	cvt.u32.u64 	%r3, %rd8;
	mov.b32 	%r52, 0;
	mov.b32 	%r51, 1;
$L__BB0_3:
	xor.b32  	%r54, %r52, 1;
	setp.lt.s32 	%p3, %r16, %r51;
	@%p3 bra 	$L__BB0_5;
	mad.lo.s32 	%r26, %r52, %r3, %r16;
	sub.s32 	%r27, %r26, %r51;
	shl.b32 	%r28, %r27, 2;
	add.s32 	%r30, %r21, %r28;
	ld.shared.u32 	%r31, [%r30];
	shl.b32 	%r32, %r51, 2;
	add.s32 	%r33, %r30, %r32;
	ld.shared.u32 	%r34, [%r33];
	add.s32 	%r53, %r34, %r31;
	bra.uni 	$L__BB0_6;
$L__BB0_5:
	mul.lo.s32 	%r35, %r52, %r3;
	shl.b32 	%r36, %r35, 2;
	add.s32 	%r37, %r2, %r36;
	ld.shared.u32 	%r53, [%r37];
$L__BB0_6:
	mul.lo.s32 	%r38, %r54, %r3;
	shl.b32 	%r39, %r38, 2;
	add.s32 	%r40, %r2, %r39;
	st.shared.u32 	[%r40], %r53;
	bar.sync 	0;
	shl.b32 	%r51, %r51, 1;
	cvt.u64.u32 	%rd18, %r51;
	setp.gt.u64 	%p4, %rd8, %rd18;
	mov.u32 	%r52, %r54;
	@%p4 bra 	$L__BB0_3;
$L__BB0_7:
	cvt.u32.u64 	%r42, %rd8;
	mul.lo.s32 	%r43, %r54, %r42;
	shl.b32 	%r44, %r43, 2;
	add.s32 	%r45, %r2, %r44;
	ld.shared.u32 	%r46, [%r45];
	cvta.to.global.u64 	%rd19, %rd3;
	shl.b64 	%rd20, %rd1, 2;
	add.s64 	%rd2, %rd19, %rd20;
	st.global.u32 	[%rd2], %r46;
	bar.sync 	0;
	setp.eq.s32 	%p5, %r16, 1023;
	@%p5 bra 	$L__BB0_11;
	setp.eq.s32 	%p6, %r1, 0;
	@%p6 bra 	$L__BB0_10;
	shl.b32 	%r48, %r1, 10;
	or.b32  	%r49, %r48, 1023;
	setp.eq.s32 	%p7, %r16, %r49;
	add.s64 	%rd22, %rd8, -1;
	setp.eq.s64 	%p8, %rd22, %rd1;
	or.pred  	%p9, %p7, %p8;
	@%p9 bra 	$L__BB0_11;
	bra.uni 	$L__BB0_12;
$L__BB0_10:
	add.s64 	%rd23, %rd8, -1;
	setp.ne.s64 	%p10, %rd23, %rd1;
	@%p10 bra 	$L__BB0_12;
$L__BB0_11:
	ld.global.u32 	%r50, [%rd2];
	cvta.to.global.u64 	%rd24, %rd9;
	mul.wide.u32 	%rd25, %r1, 4;
	add.s64 	%rd26, %rd24, %rd25;
	st.global.u32 	[%rd26], %r50;
$L__BB0_12:
	ret;

}
	// .globl	_Z10prefix_sumIiEvPT_i
.visible .entry _Z10prefix_sumIiEvPT_i(
	.param .u64 .ptr .align 1 _Z10prefix_sumIiEvPT_i_param_0,
	.param .u32 _Z10prefix_sumIiEvPT_i_param_1
)
{
	.reg .pred 	%p<5>;
	.reg .b32 	%r<44>;
	.reg .b64 	%rd<5>;

	ld.param.u64 	%rd2, [_Z10prefix_sumIiEvPT_i_param_0];
	ld.param.u32 	%r11, [_Z10prefix_sumIiEvPT_i_param_1];
	mov.u32 	%r12, %tid.x;
	mov.u32 	%r13, %ctaid.x;
	mov.u32 	%r14, %ntid.x;
	mad.lo.s32 	%r1, %r13, %r14, %r12;
	setp.ge.s32 	%p1, %r1, %r11;
	@%p1 bra 	$L__BB1_8;
	cvta.to.global.u64 	%rd3, %rd2;
	mul.wide.s32 	%rd4, %r1, 4;
	add.s64 	%rd1, %rd3, %rd4;
	ld.global.u32 	%r16, [%rd1];
	shl.b32 	%r17, %r1, 2;
	mov.u32 	%r18, temp;
	add.s32 	%r2, %r18, %r17;
	st.shared.u32 	[%r2], %r16;
	bar.sync 	0;
	setp.lt.s32 	%p2, %r11, 2;
	mov.b32 	%r43, 0;
	@%p2 bra 	$L__BB1_7;
	mov.b32 	%r41, 0;
	mov.b32 	%r40, 1;
$L__BB1_3:
	xor.b32  	%r43, %r41, 1;
	setp.lt.s32 	%p3, %r1, %r40;
	@%p3 bra 	$L__BB1_5;
	mad.lo.s32 	%r21, %r41, %r11, %r1;
	sub.s32 	%r22, %r21, %r40;
	shl.b32 	%r23, %r22, 2;
	add.s32 	%r25, %r18, %r23;
	ld.shared.u32 	%r26, [%r25];
	shl.b32 	%r27, %r40, 2;
	add.s32 	%r28, %r25, %r27;
	ld.shared.u32 	%r29, [%r28];
	add.s32 	%r42, %r29, %r26;
	bra.uni 	$L__BB1_6;
$L__BB1_5:
	mul.lo.s32 	%r30, %r41, %r11;
	shl.b32 	%r31, %r30, 2;
	add.s32 	%r32, %r2, %r31;
	ld.shared.u32 	%r42, [%r32];
$L__BB1_6:
	mul.lo.s32 	%r33, %r43, %r11;
	shl.b32 	%r34, %r33, 2;
	add.s32 	%r35, %r2, %r34;
	st.shared.u32 	[%r35], %r42;
	bar.sync 	0;
	shl.b32 	%r40, %r40, 1;
	setp.lt.s32 	%p4, %r40, %r11;
	mov.u32 	%r41, %r43;
	@%p4 bra 	$L__BB1_3;
$L__BB1_7:
	mul.lo.s32 	%r36, %r43, %r11;
	shl.b32 	%r37, %r36, 2;
	add.s32 	%r38, %r2, %r37;
	ld.shared.u32 	%r39, [%r38];
	st.global.u32 	[%rd1], %r39;
$L__BB1_8:
	ret;

}
	// .globl	_Z5adderIiEvPT_S1_l
.visible .entry _Z5adderIiEvPT_S1_l(
	.param .u64 .ptr .align 1 _Z5adderIiEvPT_S1_l_param_0,
	.param .u64 .ptr .align 1 _Z5adderIiEvPT_S1_l_param_1,
	.param .u64 _Z5adderIiEvPT_S1_l_param_2
)
{
	.reg .pred 	%p<4>;
	.reg .b32 	%r<9>;
	.reg .b64 	%rd<11>;

	ld.param.u64 	%rd2, [_Z5adderIiEvPT_S1_l_param_0];
	ld.param.u64 	%rd3, [_Z5adderIiEvPT_S1_l_param_1];
	ld.param.u64 	%rd4, [_Z5adderIiEvPT_S1_l_param_2];
	mov.u32 	%r2, %tid.x;
	mov.u32 	%r1, %ctaid.x;
	mov.u32 	%r3, %ntid.x;
	mad.lo.s32 	%r4, %r1, %r3, %r2;
	setp.eq.s32 	%p1, %r1, 0;
	cvt.s64.s32 	%rd1, %r4;
	setp.le.s64 	%p2, %rd4, %rd1;
	or.pred  	%p3, %p1, %p2;
	@%p3 bra 	$L__BB2_2;
	cvta.to.global.u64 	%rd5, %rd3;
	cvta.to.global.u64 	%rd6, %rd2;
	add.s32 	%r5, %r1, -1;
	mul.wide.u32 	%rd7, %r5, 4;
	add.s64 	%rd8, %rd5, %rd7;
	ld.global.u32 	%r6, [%rd8];
	shl.b64 	%rd9, %rd1, 2;
	add.s64 	%rd10, %rd6, %rd9;
	ld.global.u32 	%r7, [%rd10];
	add.s32 	%r8, %r7, %r6;
	st.global.u32 	[%rd10], %r8;
$L__BB2_2:
	ret;

}


// ===== COMPILED SASS (sm_100) =====

	.target	sm_100

	.elftype	@"ET_EXEC"


//--------------------- .note.nv.tkinfo           --------------------------
	.section	.note.nv.tkinfo,"",@"SHT_NOTE"
	.sectionflags	@"SHF_NOTE_NV_TKINFO"
	.tkinfo
        /*0018*/ 	.word	0x00000002
        /*0030*/ 	.string	""
        /*0030*/ 	.string	"ptxas"
        /*0030*/ 	.string	"Cuda compilation tools, release 13.0, V13.0.88"
        /*0030*/ 	.string	"Build cuda_13.0.r13.0/compiler.36424714_0"
        /*0030*/ 	.string	"-arch sm_100 -m 64 "



//--------------------- .note.nv.cuinfo           --------------------------
	.section	.note.nv.cuinfo,"",@"SHT_NOTE"
	.sectionflags	@"SHF_NOTE_NV_CUINFO"
        /*0018*/ 	.short	0x0002
        /*001a*/ 	.short	0x0064
        /*001c*/ 	.short	0x0082
	.zero		2


//--------------------- .nv.info                  --------------------------
	.section	.nv.info,"",@"SHT_CUDA_INFO"
	.align	4


	//----- nvinfo : EIATTR_REGCOUNT
	.align		4
        /*0000*/ 	.byte	0x04, 0x2f
        /*0002*/ 	.short	(.L_1 - .L_0)
	.align		4
.L_0:
        /*0004*/ 	.word	index@(_Z33awkward_listarray_compact_offsetsIiiEvPT_PKT0_S4_lllS1_)
        /*0008*/ 	.word	0x0000000f


	//----- nvinfo : EIATTR_FRAME_SIZE
	.align		4
.L_1:
        /*000c*/ 	.byte	0x04, 0x11
        /*000e*/ 	.short	(.L_3 - .L_2)
	.align		4
.L_2:
        /*0010*/ 	.word	index@(_Z33awkward_listarray_compact_offsetsIiiEvPT_PKT0_S4_lllS1_)
        /*0014*/ 	.word	0x00000000


	//----- nvinfo : EIATTR_REGCOUNT
	.align		4
.L_3:
        /*0018*/ 	.byte	0x04, 0x2f
        /*001a*/ 	.short	(.L_5 - .L_4)
	.align		4
.L_4:
        /*001c*/ 	.word	index@(_Z10prefix_sumIiEvPT_i)
        /*0020*/ 	.word	0x0000000e


	//----- nvinfo : EIATTR_FRAME_SIZE
	.align		4
.L_5:
        /*0024*/ 	.byte	0x04, 0x11
        /*0026*/ 	.short	(.L_7 - .L_6)
	.align		4
.L_6:
        /*0028*/ 	.word	index@(_Z10prefix_sumIiEvPT_i)
        /*002c*/ 	.word	0x00000000


	//----- nvinfo : EIATTR_REGCOUNT
	.align		4
.L_7:
        /*0030*/ 	.byte	0x04, 0x2f
        /*0032*/ 	.short	(.L_9 - .L_8)
	.align		4
.L_8:
        /*0034*/ 	.word	index@(_Z5adderIiEvPT_S1_l)
        /*0038*/ 	.word	0x0000000a


	//----- nvinfo : EIATTR_FRAME_SIZE
	.align		4
.L_9:
        /*003c*/ 	.byte	0x04, 0x11
        /*003e*/ 	.short	(.L_11 - .L_10)
	.align		4
.L_10:
        /*0040*/ 	.word	index@(_Z5adderIiEvPT_S1_l)
        /*0044*/ 	.word	0x00000000


	//----- nvinfo : EIATTR_MIN_STACK_SIZE
	.align		4
.L_11:
        /*0048*/ 	.byte	0x04, 0x12
        /*004a*/ 	.short	(.L_13 - .L_12)
	.align		4
.L_12:
        /*004c*/ 	.word	index@(_Z5adderIiEvPT_S1_l)
        /*0050*/ 	.word	0x00000000


	//----- nvinfo : EIATTR_MIN_STACK_SIZE
	.align		4
.L_13:
        /*0054*/ 	.byte	0x04, 0x12
        /*0056*/ 	.short	(.L_15 - .L_14)
	.align		4
.L_14:
        /*0058*/ 	.word	index@(_Z10prefix_sumIiEvPT_i)
        /*005c*/ 	.word	0x00000000


	//----- nvinfo : EIATTR_MIN_STACK_SIZE
	.align		4
.L_15:
        /*0060*/ 	.byte	0x04, 0x12
        /*0062*/ 	.short	(.L_17 - .L_16)
	.align		4
.L_16:
        /*0064*/ 	.word	index@(_Z33awkward_listarray_compact_offsetsIiiEvPT_PKT0_S4_lllS1_)
        /*0068*/ 	.word	0x00000000
.L_17:


//--------------------- .nv.compat                --------------------------
	.section	.nv.compat,"",@"SHT_CUDA_COMPAT_INFO"
	.align	4
        /*0000*/ 	.byte	0x02, 0x09, 0x00, 0x00, 0x02, 0x02, 0x01, 0x00, 0x02, 0x05, 0x05, 0x00, 0x03, 0x07, 0x01, 0x01
        /*0010*/ 	.byte	0x02, 0x03, 0x00, 0x00, 0x02, 0x06, 0x01, 0x00, 0x04, 0x0b, 0x08, 0x00, 0x09, 0x00, 0x00, 0x00
        /*0020*/ 	.byte	0x00, 0x00, 0x00, 0x00


//--------------------- .nv.info._Z5adderIiEvPT_S1_l --------------------------
	.section	.nv.info._Z5adderIiEvPT_S1_l,"",@"SHT_CUDA_INFO"
	.sectionflags	@""
	.align	4


	//----- nvinfo : EIATTR_CUDA_API_VERSION
	.align		4
        /*0000*/ 	.byte	0x04, 0x37
        /*0002*/ 	.short	(.L_19 - .L_18)
.L_18:
        /*0004*/ 	.word	0x00000082


	//----- nvinfo : EIATTR_KPARAM_INFO
	.align		4
.L_19:
        /*0008*/ 	.byte	0x04, 0x17
        /*000a*/ 	.short	(.L_21 - .L_20)
.L_20:
        /*000c*/ 	.word	0x00000000
        /*0010*/ 	.short	0x0002
        /*0012*/ 	.short	0x0010
        /*0014*/ 	.byte	0x00, 0xf0, 0x21, 0x00


	//----- nvinfo : EIATTR_KPARAM_INFO
	.align		4
.L_21:
        /*0018*/ 	.byte	0x04, 0x17
        /*001a*/ 	.short	(.L_23 - .L_22)
.L_22:
        /*001c*/ 	.word	0x00000000
        /*0020*/ 	.short	0x0001
        /*0022*/ 	.short	0x0008
        /*0024*/ 	.byte	0x00, 0xf5, 0x21, 0x00


	//----- nvinfo : EIATTR_KPARAM_INFO
	.align		4
.L_23:
        /*0028*/ 	.byte	0x04, 0x17
        /*002a*/ 	.short	(.L_25 - .L_24)
.L_24:
        /*002c*/ 	.word	0x00000000
        /*0030*/ 	.short	0x0000
        /*0032*/ 	.short	0x0000
        /*0034*/ 	.byte	0x00, 0xf5, 0x21, 0x00


	//----- nvinfo : EIATTR_SPARSE_MMA_MASK
	.align		4
.L_25:
        /*0038*/ 	.byte	0x03, 0x50
        /*003a*/ 	.short	0x0000


	//----- nvinfo : EIATTR_MAXREG_COUNT
	.align		4
        /*003c*/ 	.byte	0x03, 0x1b
        /*003e*/ 	.short	0x00ff


	//----- nvinfo : EIATTR_MERCURY_ISA_VERSION
	.align		4
        /*0040*/ 	.byte	0x03, 0x5f
        /*0042*/ 	.short	0x0101


	//----- nvinfo : EIATTR_VRC_CTA_INIT_COUNT
	.align		4
        /*0044*/ 	.byte	0x02, 0x4a
	.zero		1
	.zero		1


	//----- nvinfo : EIATTR_EXIT_INSTR_OFFSETS
	.align		4
        /*0048*/ 	.byte	0x04, 0x1c
        /*004a*/ 	.short	(.L_27 - .L_26)


	//   ....[0]....
.L_26:
        /*004c*/ 	.word	0x000000a0


	//   ....[1]....
        /*0050*/ 	.word	0x00000160


	//----- nvinfo : EIATTR_CBANK_PARAM_SIZE
	.align		4
.L_27:
        /*0054*/ 	.byte	0x03, 0x19
        /*0056*/ 	.short	0x0018


	//----- nvinfo : EIATTR_PARAM_CBANK
	.align		4
        /*0058*/ 	.byte	0x04, 0x0a
        /*005a*/ 	.short	(.L_29 - .L_28)
	.align		4
.L_28:
        /*005c*/ 	.word	index@(.nv.constant0._Z5adderIiEvPT_S1_l)
        /*0060*/ 	.short	0x0380
        /*0062*/ 	.short	0x0018


	//----- nvinfo : EIATTR_SW_WAR
	.align		4
.L_29:
        /*0064*/ 	.byte	0x04, 0x36
        /*0066*/ 	.short	(.L_31 - .L_30)
.L_30:
        /*0068*/ 	.word	0x00000008
.L_31:


//--------------------- .nv.info._Z10prefix_sumIiEvPT_i --------------------------
	.section	.nv.info._Z10prefix_sumIiEvPT_i,"",@"SHT_CUDA_INFO"
	.sectionflags	@""
	.align	4


	//----- nvinfo : EIATTR_CUDA_API_VERSION
	.align		4
        /*0000*/ 	.byte	0x04, 0x37
        /*0002*/ 	.short	(.L_33 - .L_32)
.L_32:
        /*0004*/ 	.word	0x00000082


	//----- nvinfo : EIATTR_KPARAM_INFO
	.align		4
.L_33:
        /*0008*/ 	.byte	0x04, 0x17
        /*000a*/ 	.short	(.L_35 - .L_34)
.L_34:
        /*000c*/ 	.word	0x00000000
        /*0010*/ 	.short	0x0001
        /*0012*/ 	.short	0x0008
        /*0014*/ 	.byte	0x00, 0xf0, 0x11, 0x00


	//----- nvinfo : EIATTR_KPARAM_INFO
	.align		4
.L_35:
        /*0018*/ 	.byte	0x04, 0x17
        /*001a*/ 	.short	(.L_37 - .L_36)
.L_36:
        /*001c*/ 	.word	0x00000000
        /*0020*/ 	.short	0x0000
        /*0022*/ 	.short	0x0000
        /*0024*/ 	.byte	0x00, 0xf5, 0x21, 0x00


	//----- nvinfo : EIATTR_SPARSE_MMA_MASK
	.align		4
.L_37:
        /*0028*/ 	.byte	0x03, 0x50
        /*002a*/ 	.short	0x0000


	//----- nvinfo : EIATTR_MAXREG_COUNT
	.align		4
        /*002c*/ 	.byte	0x03, 0x1b
        /*002e*/ 	.short	0x00ff


	//----- nvinfo : EIATTR_NUM_BARRIERS
	.align		4
        /*0030*/ 	.byte	0x02, 0x4c
        /*0032*/ 	.byte	0x01
	.zero		1


	//----- nvinfo : EIATTR_MERCURY_ISA_VERSION
	.align		4
        /*0034*/ 	.byte	0x03, 0x5f
        /*0036*/ 	.short	0x0101


	//----- nvinfo : EIATTR_VRC_CTA_INIT_COUNT
	.align		4
        /*0038*/ 	.byte	0x02, 0x4a
	.zero		1
	.zero		1


	//----- nvinfo : EIATTR_EXIT_INSTR_OFFSETS
	.align		4
        /*003c*/ 	.byte	0x04, 0x1c
        /*003e*/ 	.short	(.L_39 - .L_38)


	//   ....[0]....
.L_38:
        /*0040*/ 	.word	0x00000080


	//   ....[1]....
        /*0044*/ 	.word	0x00000390


	//----- nvinfo : EIATTR_CRS_STACK_SIZE
	.align		4
.L_39:
        /*0048*/ 	.byte	0x04, 0x1e
        /*004a*/ 	.short	(.L_41 - .L_40)
.L_40:
        /*004c*/ 	.word	0x00000000


	//----- nvinfo : EIATTR_CBANK_PARAM_SIZE
	.align		4
.L_41:
        /*0050*/ 	.byte	0x03, 0x19
        /*0052*/ 	.short	0x000c


	//----- nvinfo : EIATTR_PARAM_CBANK
	.align		4
        /*0054*/ 	.byte	0x04, 0x0a
        /*0056*/ 	.short	(.L_43 - .L_42)
	.align		4
.L_42:
        /*0058*/ 	.word	index@(.nv.constant0._Z10prefix_sumIiEvPT_i)
        /*005c*/ 	.short	0x0380
        /*005e*/ 	.short	0x000c


	//----- nvinfo : EIATTR_SW_WAR
	.align		4
.L_43:
        /*0060*/ 	.byte	0x04, 0x36
        /*0062*/ 	.short	(.L_45 - .L_44)
.L_44:
        /*0064*/ 	.word	0x00000008
.L_45:


//--------------------- .nv.info._Z33awkward_listarray_compact_offsetsIiiEvPT_PKT0_S4_lllS1_ --------------------------
	.section	.nv.info._Z33awkward_listarray_compact_offsetsIiiEvPT_PKT0_S4_lllS1_,"",@"SHT_CUDA_INFO"
	.sectionflags	@""
	.align	4


	//----- nvinfo : EIATTR_CUDA_API_VERSION
	.align		4
        /*0000*/ 	.byte	0x04, 0x37
        /*0002*/ 	.short	(.L_47 - .L_46)
.L_46:
        /*0004*/ 	.word	0x00000082


	//----- nvinfo : EIATTR_KPARAM_INFO
	.align		4
.L_47:
        /*0008*/ 	.byte	0x04, 0x17
        /*000a*/ 	.short	(.L_49 - .L_48)
.L_48:
        /*000c*/ 	.word	0x00000000
        /*0010*/ 	.short	0x0006
        /*0012*/ 	.short	0x0030
        /*0014*/ 	.byte	0x00, 0xf5, 0x21, 0x00


	//----- nvinfo : EIATTR_KPARAM_INFO
	.align		4
.L_49:
        /*0018*/ 	.byte	0x04, 0x17
        /*001a*/ 	.short	(.L_51 - .L_50)
.L_50:
        /*001c*/ 	.word	0x00000000
        /*0020*/ 	.short	0x0005
        /*0022*/ 	.short	0x0028
        /*0024*/ 	.byte	0x00, 0xf0, 0x21, 0x00


	//----- nvinfo : EIATTR_KPARAM_INFO
	.align		4
.L_51:
        /*0028*/ 	.byte	0x04, 0x17
        /*002a*/ 	.short	(.L_53 - .L_52)
.L_52:
        /*002c*/ 	.word	0x00000000
        /*0030*/ 	.short	0x0004
        /*0032*/ 	.short	0x0020
        /*0034*/ 	.byte	0x00, 0xf0, 0x21, 0x00


	//----- nvinfo : EIATTR_KPARAM_INFO
	.align		4
.L_53:
        /*0038*/ 	.byte	0x04, 0x17
        /*003a*/ 	.short	(.L_55 - .L_54)
.L_54:
        /*003c*/ 	.word	0x00000000
        /*0040*/ 	.short	0x0003
        /*0042*/ 	.short	0x0018
        /*0044*/ 	.byte	0x00, 0xf0, 0x21, 0x00


	//----- nvinfo : EIATTR_KPARAM_INFO
	.align		4
.L_55:
        /*0048*/ 	.byte	0x04, 0x17
        /*004a*/ 	.short	(.L_57 - .L_56)
.L_56:
        /*004c*/ 	.word	0x00000000
        /*0050*/ 	.short	0x0002
        /*0052*/ 	.short	0x0010
        /*0054*/ 	.byte	0x00, 0xf5, 0x21, 0x00


	//----- nvinfo : EIATTR_KPARAM_INFO
	.align		4
.L_57:
        /*0058*/ 	.byte	0x04, 0x17
        /*005a*/ 	.short	(.L_59 - .L_58)
.L_58:
        /*005c*/ 	.word	0x00000000
        /*0060*/ 	.short	0x0001
        /*0062*/ 	.short	0x0008
        /*0064*/ 	.byte	0x00, 0xf5, 0x21, 0x00


	//----- nvinfo : EIATTR_KPARAM_INFO
	.align		4
.L_59:
        /*0068*/ 	.byte	0x04, 0x17
        /*006a*/ 	.short	(.L_61 - .L_60)
.L_60:
        /*006c*/ 	.word	0x00000000
        /*0070*/ 	.short	0x0000
        /*0072*/ 	.short	0x0000
        /*0074*/ 	.byte	0x00, 0xf5, 0x21, 0x00


	//----- nvinfo : EIATTR_SPARSE_MMA_MASK
	.align		4
.L_61:
        /*0078*/ 	.byte	0x03, 0x50
        /*007a*/ 	.short	0x0000


	//----- nvinfo : EIATTR_MAXREG_COUNT
	.align		4
        /*007c*/ 	.byte	0x03, 0x1b
        /*007e*/ 	.short	0x00ff


	//----- nvinfo : EIATTR_NUM_BARRIERS
	.align		4
        /*0080*/ 	.byte	0x02, 0x4c
        /*0082*/ 	.byte	0x01
	.zero		1


	//----- nvinfo : EIATTR_MERCURY_ISA_VERSION
	.align		4
        /*0084*/ 	.byte	0x03, 0x5f
        /*0086*/ 	.short	0x0101


	//----- nvinfo : EIATTR_VRC_CTA_INIT_COUNT
	.align		4
        /*0088*/ 	.byte	0x02, 0x4a
	.zero		1
	.zero		1


	//----- nvinfo : EIATTR_EXIT_INSTR_OFFSETS
	.align		4
        /*008c*/ 	.byte	0x04, 0x1c
        /*008e*/ 	.short	(.L_63 - .L_62)


	//   ....[0]....
.L_62:
        /*0090*/ 	.word	0x000000b0


	//   ....[1]....
        /*0094*/ 	.word	0x000005d0


	//   ....[2]....
        /*0098*/ 	.word	0x00000620


	//   ....[3]....
        /*009c*/ 	.word	0x00000680


	//----- nvinfo : EIATTR_CRS_STACK_SIZE
	.align		4
.L_63:
        /*00a0*/ 	.byte	0x04, 0x1e
        /*00a2*/ 	.short	(.L_65 - .L_64)
.L_64:
        /*00a4*/ 	.word	0x00000000


	//----- nvinfo : EIATTR_CBANK_PARAM_SIZE
	.align		4
.L_65:
        /*00a8*/ 	.byte	0x03, 0x19
        /*00aa*/ 	.short	0x0038


	//----- nvinfo : EIATTR_PARAM_CBANK
	.align		4
        /*00ac*/ 	.byte	0x04, 0x0a
        /*00ae*/ 	.short	(.L_67 - .L_66)
	.align		4
.L_66:
        /*00b0*/ 	.word	index@(.nv.constant0._Z33awkward_listarray_compact_offsetsIiiEvPT_PKT0_S4_lllS1_)
        /*00b4*/ 	.short	0x0380
        /*00b6*/ 	.short	0x0038


	//----- nvinfo : EIATTR_SW_WAR
	.align		4
.L_67:
        /*00b8*/ 	.byte	0x04, 0x36
        /*00ba*/ 	.short	(.L_69 - .L_68)
.L_68:
        /*00bc*/ 	.word	0x00000008
.L_69:


//--------------------- .nv.callgraph             --------------------------
	.section	.nv.callgraph,"",@"SHT_CUDA_CALLGRAPH"
	.align	4
	.sectionentsize	8
	.align		4
        /*0000*/ 	.word	0x00000000
	.align		4
        /*0004*/ 	.word	0xffffffff
	.align		4
        /*0008*/ 	.word	0x00000000
	.align		4
        /*000c*/ 	.word	0xfffffffe
	.align		4
        /*0010*/ 	.word	0x00000000
	.align		4
        /*0014*/ 	.word	0xfffffffd
	.align		4
        /*0018*/ 	.word	0x00000000
	.align		4
        /*001c*/ 	.word	0xfffffffc


//--------------------- .text._Z5adderIiEvPT_S1_l --------------------------
	.section	.text._Z5adderIiEvPT_S1_l,"ax",@progbits
	.align	128
        .global         _Z5adderIiEvPT_S1_l
        .type           _Z5adderIiEvPT_S1_l,@function
        .size           _Z5adderIiEvPT_S1_l,(.L_x_16 - _Z5adderIiEvPT_S1_l)
        .other          _Z5adderIiEvPT_S1_l,@"STO_CUDA_ENTRY STV_DEFAULT"
_Z5adderIiEvPT_S1_l:
.text._Z5adderIiEvPT_S1_l:
[----:B------:R-:W-:Y:S01]  /*0000*/  LDC R1, c[0x0][0x37c] ;  /* 0x0000df00ff017b82 */ /* 0x000fe20000000800 */
[----:B------:R-:W0:Y:S01]  /*0010*/  S2R R0, SR_TID.X ;  /* 0x0000000000007919 */ /* 0x000e220000002100 */
[----:B------:R-:W0:Y:S01]  /*0020*/  LDCU UR4, c[0x0][0x360] ;  /* 0x00006c00ff0477ac */ /* 0x000e220008000800 */
[----:B------:R-:W0:Y:S01]  /*0030*/  S2R R5, SR_CTAID.X ;  /* 0x0000000000057919 */ /* 0x000e220000002500 */
[----:B------:R-:W1:Y:S01]  /*0040*/  LDCU.64 UR6, c[0x0][0x390] ;  /* 0x00007200ff0677ac */ /* 0x000e620008000a00 */
[----:B0-----:R-:W-:-:S05]  /*0050*/  IMAD R0, R5, UR4, R0 ;  /* 0x0000000405007c24 */ /* 0x001fca000f8e0200 */
[----:B-1----:R-:W-:Y:S02]  /*0060*/  ISETP.GE.U32.AND P0, PT, R0, UR6, PT ;  /* 0x0000000600007c0c */ /* 0x002fe4000bf06070 */
[----:B------:R-:W-:-:S04]  /*0070*/  SHF.R.S32.HI R7, RZ, 0x1f, R0 ;  /* 0x0000001fff077819 */ /* 0x000fc80000011400 */
[----:B------:R-:W-:-:S04]  /*0080*/  ISETP.GE.AND.EX P0, PT, R7, UR7, PT, P0 ;  /* 0x0000000707007c0c */ /* 0x000fc8000bf06300 */
[----:B------:R-:W-:-:S13]  /*0090*/  ISETP.EQ.OR P0, PT, R5, RZ, P0 ;  /* 0x000000ff0500720c */ /* 0x000fda0000702670 */
[----:B------:R-:W-:Y:S05]  /*00a0*/  @P0 EXIT ;  /* 0x000000000000094d */ /* 0x000fea0003800000 */
[----:B------:R-:W0:Y:S01]  /*00b0*/  LDC.64 R2, c[0x0][0x388] ;  /* 0x0000e200ff027b82 */ /* 0x000e220000000a00 */
[----:B------:R-:W1:Y:S01]  /*00c0*/  LDCU.64 UR6, c[0x0][0x380] ;  /* 0x00007000ff0677ac */ /* 0x000e620008000a00 */
[----:B------:R-:W-:Y:S01]  /*00d0*/  VIADD R5, R5, 0xffffffff ;  /* 0xffffffff05057836 */ /* 0x000fe20000000000 */
[----:B------:R-:W2:Y:S01]  /*00e0*/  LDCU.64 UR4, c[0x0][0x358] ;  /* 0x00006b00ff0477ac */ /* 0x000ea20008000a00 */
[C---:B-1----:R-:W-:Y:S02]  /*00f0*/  LEA R4, P0, R0.reuse, UR6, 0x2 ;  /* 0x0000000600047c11 */ /* 0x042fe4000f8010ff */
[----:B0-----:R-:W-:Y:S02]  /*0100*/  IMAD.WIDE.U32 R2, R5, 0x4, R2 ;  /* 0x0000000405027825 */ /* 0x001fe400078e0002 */
[----:B------:R-:W-:-:S04]  /*0110*/  LEA.HI.X R5, R0, UR7, R7, 0x2, P0 ;  /* 0x0000000700057c11 */ /* 0x000fc800080f1407 */
[----:B--2---:R-:W2:Y:S04]  /*0120*/  LDG.E R2, desc[UR4][R2.64] ;  /* 0x0000000402027981 */ /* 0x004ea8000c1e1900 */
[----:B------:R-:W2:Y:S02]  /*0130*/  LDG.E R7, desc[UR4][R4.64] ;  /* 0x0000000404077981 */ /* 0x000ea4000c1e1900 */
[----:B--2---:R-:W-:-:S05]  /*0140*/  IMAD.IADD R7, R2, 0x1, R7 ;  /* 0x0000000102077824 */ /* 0x004fca00078e0207 */
[----:B------:R-:W-:Y:S01]  /*0150*/  STG.E desc[UR4][R4.64], R7 ;  /* 0x0000000704007986 */ /* 0x000fe2000c101904 */
[----:B------:R-:W-:Y:S05]  /*0160*/  EXIT ;  /* 0x000000000000794d */ /* 0x000fea0003800000 */
.L_x_0:
[----:B------:R-:W-:-:S00]  /*0170*/  BRA `(.L_x_0) ;  /* 0xfffffffc00fc7947 */ /* 0x000fc0000383ffff */
[----:B------:R-:W-:-:S00]  /*0180*/  NOP ;  /* 0x0000000000007918 */ /* 0x000fc00000000000 */
[----:B------:R-:W-:-:S00]  /*0190*/  NOP ;  /* 0x0000000000007918 */ /* 0x000fc00000000000 */
[----:B------:R-:W-:-:S00]  /*01a0*/  NOP ;  /* 0x0000000000007918 */ /* 0x000fc00000000000 */
[----:B------:R-:W-:-:S00]  /*01b0*/  NOP ;  /* 0x0000000000007918 */ /* 0x000fc00000000000 */
[----:B------:R-:W-:-:S00]  /*01c0*/  NOP ;  /* 0x0000000000007918 */ /* 0x000fc00000000000 */
[----:B------:R-:W-:-:S00]  /*01d0*/  NOP ;  /* 0x0000000000007918 */ /* 0x000fc00000000000 */
[----:B------:R-:W-:-:S00]  /*01e0*/  NOP ;  /* 0x0000000000007918 */ /* 0x000fc00000000000 */
[----:B------:R-:W-:-:S00]  /*01f0*/  NOP ;  /* 0x0000000000007918 */ /* 0x000fc00000000000 */
.L_x_16:


//--------------------- .text._Z10prefix_sumIiEvPT_i --------------------------
	.section	.text._Z10prefix_sumIiEvPT_i,"ax",@progbits
	.align	128
        .global         _Z10prefix_sumIiEvPT_i
        .type           _Z10prefix_sumIiEvPT_i,@function
        .size           _Z10prefix_sumIiEvPT_i,(.L_x_17 - _Z10prefix_sumIiEvPT_i)
        .other          _Z10prefix_sumIiEvPT_i,@"STO_CUDA_ENTRY STV_DEFAULT"
_Z10prefix_sumIiEvPT_i:
.text._Z10prefix_sumIiEvPT_i:
[----:B------:R-:W-:Y:S01]  /*0000*/  LDC R1, c[0x0][0x37c] ;  /* 0x0000df00ff017b82 */ /* 0x000fe20000000800 */
[----:B------:R-:W0:Y:S07]  /*0010*/  S2R R5, SR_TID.X ;  /* 0x0000000000057919 */ /* 0x000e2e0000002100 */
[----:B------:R-:W0:Y:S01]  /*0020*/  S2UR UR4, SR_CTAID.X ;  /* 0x00000000000479c3 */ /* 0x000e220000002500 */
[----:B------:R-:W1:Y:S07]  /*0030*/  LDCU UR5, c[0x0][0x388] ;  /* 0x00007100ff0577ac */ /* 0x000e6e0008000800 */
[----:B------:R-:W0:Y:S01]  /*0040*/  LDC R0, c[0x0][0x360] ;  /* 0x0000d800ff007b82 */ /* 0x000e220000000800 */
[----:B-1----:R-:W-:-:S02]  /*0050*/  IMAD.U32 R11, RZ, RZ, UR5 ;  /* 0x00000005ff0b7e24 */ /* 0x002fc4000f8e00ff */
[----:B0-----:R-:W-:-:S05]  /*0060*/  IMAD R5, R0, UR4, R5 ;  /* 0x0000000400057c24 */ /* 0x001fca000f8e0205 */
[----:B------:R-:W-:-:S13]  /*0070*/  ISETP.GE.AND P0, PT, R5, R11, PT ;  /* 0x0000000b0500720c */ /* 0x000fda0003f06270 */
[----:B------:R-:W-:Y:S05]  /*0080*/  @P0 EXIT ;  /* 0x000000000000094d */ /* 0x000fea0003800000 */
[----:B------:R-:W0:Y:S01]  /*0090*/  LDC.64 R2, c[0x0][0x380] ;  /* 0x0000e000ff027b82 */ /* 0x000e220000000a00 */
[----:B------:R-:W1:Y:S01]  /*00a0*/  LDCU.64 UR6, c[0x0][0x358] ;  /* 0x00006b00ff0677ac */ /* 0x000e620008000a00 */
[----:B0-----:R-:W-:-:S05]  /*00b0*/  IMAD.WIDE R2, R5, 0x4, R2 ;  /* 0x0000000405027825 */ /* 0x001fca00078e0202 */
[----:B-1----:R-:W2:Y:S01]  /*00c0*/  LDG.E R0, desc[UR6][R2.64] ;  /* 0x0000000602007981 */ /* 0x002ea2000c1e1900 */
[----:B------:R-:W0:Y:S01]  /*00d0*/  S2UR UR5, SR_CgaCtaId ;  /* 0x00000000000579c3 */ /* 0x000e220000008800 */
[----:B------:R-:W-:Y:S01]  /*00e0*/  UMOV UR4, 0x400 ;  /* 0x0000040000047882 */ /* 0x000fe20000000000 */
[----:B------:R-:W-:Y:S01]  /*00f0*/  ISETP.GE.AND P0, PT, R11, 0x2, PT ;  /* 0x000000020b00780c */ /* 0x000fe20003f06270 */
[----:B------:R-:W-:Y:S01]  /*0100*/  IMAD.MOV.U32 R4, RZ, RZ, RZ ;  /* 0x000000ffff047224 */ /* 0x000fe200078e00ff */
[----:B0-----:R-:W-:-:S06]  /*0110*/  ULEA UR4, UR5, UR4, 0x18 ;  /* 0x0000000405047291 */ /* 0x001fcc000f8ec0ff */
[----:B------:R-:W-:-:S05]  /*0120*/  LEA R7, R5, UR4, 0x2 ;  /* 0x0000000405077c11 */ /* 0x000fca000f8e10ff */
[----:B--2---:R0:W-:Y:S01]  /*0130*/  STS [R7], R0 ;  /* 0x0000000007007388 */ /* 0x0041e20000000800 */
[----:B------:R-:W-:Y:S06]  /*0140*/  BAR.SYNC.DEFER_BLOCKING 0x0 ;  /* 0x0000000000007b1d */ /* 0x000fec0000010000 */
[----:B------:R-:W-:Y:S05]  /*0150*/  @!P0 BRA `(.L_x_1) ;  /* 0x00000000007c8947 */ /* 0x000fea0003800000 */
[----:B0-----:R-:W-:Y:S01]  /*0160*/  HFMA2 R0, -RZ, RZ, 0, 0 ;  /* 0x00000000ff007431 */ /* 0x001fe200000001ff */
[----:B------:R-:W-:Y:S01]  /*0170*/  BSSY.RECONVERGENT B0, `(.L_x_1) ;  /* 0x000001d000007945 */ /* 0x000fe20003800200 */
[----:B------:R-:W-:Y:S01]  /*0180*/  IMAD.MOV.U32 R6, RZ, RZ, 0x1 ;  /* 0x00000001ff067424 */ /* 0x000fe200078e00ff */
[----:B------:R-:W0:Y:S06]  /*0190*/  LDCU UR5, c[0x0][0x388] ;  /* 0x00007100ff0577ac */ /* 0x000e2c0008000800 */
.L_x_5:
[----:B------:R-:W-:Y:S01]  /*01a0*/  ISETP.GE.AND P0, PT, R5, R6, PT ;  /* 0x000000060500720c */ /* 0x000fe20003f06270 */
[----:B------:R-:W-:Y:S01]  /*01b0*/  BSSY.RECONVERGENT B1, `(.L_x_2) ;  /* 0x0000010000017945 */ /* 0x000fe20003800200 */
[----:B------:R-:W-:-:S11]  /*01c0*/  LOP3.LUT R4, R0, 0x1, RZ, 0x3c, !PT ;  /* 0x0000000100047812 */ /* 0x000fd600078e3cff */
[----:B-1----:R-:W-:Y:S05]  /*01d0*/  @!P0 BRA `(.L_x_3) ;  /* 0x0000000000248947 */ /* 0x002fea0003800000 */
[----:B0-----:R-:W-:-:S05]  /*01e0*/  MOV R11, UR5 ;  /* 0x00000005000b7c02 */ /* 0x001fca0008000f00 */
[----:B------:R-:W-:-:S04]  /*01f0*/  IMAD R9, R0, R11, R5 ;  /* 0x0000000b00097224 */ /* 0x000fc800078e0205 */
[----:B------:R-:W-:-:S05]  /*0200*/  IMAD.IADD R9, R9, 0x1, -R6 ;  /* 0x0000000109097824 */ /* 0x000fca00078e0a06 */
[----:B------:R-:W-:-:S04]  /*0210*/  LEA R9, R9, UR4, 0x2 ;  /* 0x0000000409097c11 */ /* 0x000fc8000f8e10ff */
[----:B------:R-:W-:Y:S02]  /*0220*/  LEA R0, R6, R9, 0x2 ;  /* 0x0000000906007211 */ /* 0x000fe400078e10ff */
[----:B------:R-:W-:Y:S04]  /*0230*/  LDS R9, [R9] ;  /* 0x0000000009097984 */ /* 0x000fe80000000800 */
[----:B------:R-:W0:Y:S02]  /*0240*/  LDS R0, [R0] ;  /* 0x0000000000007984 */ /* 0x000e240000000800 */
[----:B0-----:R-:W-:Y:S01]  /*0250*/  IMAD.IADD R8, R9, 0x1, R0 ;  /* 0x0000000109087824 */ /* 0x001fe200078e0200 */
[----:B------:R-:W-:Y:S06]  /*0260*/  BRA `(.L_x_4) ;  /* 0x0000000000107947 */ /* 0x000fec0003800000 */
.L_x_3:
[----:B0-----:R-:W-:-:S05]  /*0270*/  MOV R11, UR5 ;  /* 0x00000005000b7c02 */ /* 0x001fca0008000f00 */
[----:B------:R-:W-:-:S04]  /*0280*/  IMAD R0, R0, R11, RZ ;  /* 0x0000000b00007224 */ /* 0x000fc800078e02ff */
[----:B------:R-:W-:-:S05]  /*0290*/  IMAD R0, R0, 0x4, R7 ;  /* 0x0000000400007824 */ /* 0x000fca00078e0207 */
[----:B------:R0:W1:Y:S02]  /*02a0*/  LDS R8, [R0] ;  /* 0x0000000000087984 */ /* 0x0000640000000800 */
.L_x_4:
[----:B------:R-:W-:Y:S05]  /*02b0*/  BSYNC.RECONVERGENT B1 ;  /* 0x0000000000017941 */ /* 0x000fea0003800200 */
.L_x_2:
[----:B------:R-:W-:Y:S02]  /*02c0*/  IMAD.SHL.U32 R6, R6, 0x2, RZ ;  /* 0x0000000206067824 */ /* 0x000fe400078e00ff */
[----:B0-----:R-:W-:-:S03]  /*02d0*/  IMAD R0, R4, R11, RZ ;  /* 0x0000000b04007224 */ /* 0x001fc600078e02ff */
[----:B------:R-:W-:Y:S02]  /*02e0*/  ISETP.GE.AND P0, PT, R6, R11, PT ;  /* 0x0000000b0600720c */ /* 0x000fe40003f06270 */
[----:B------:R-:W-:Y:S02]  /*02f0*/  LEA R9, R0, R7, 0x2 ;  /* 0x0000000700097211 */ /* 0x000fe400078e10ff */
[----:B------:R-:W-:-:S03]  /*0300*/  MOV R0, R4 ;  /* 0x0000000400007202 */ /* 0x000fc60000000f00 */
[----:B-1----:R1:W-:Y:S01]  /*0310*/  STS [R9], R8 ;  /* 0x0000000809007388 */ /* 0x0023e20000000800 */
[----:B------:R-:W-:Y:S06]  /*0320*/  BAR.SYNC.DEFER_BLOCKING 0x0 ;  /* 0x0000000000007b1d */ /* 0x000fec0000010000 */
[----:B------:R-:W-:Y:S05]  /*0330*/  @!P0 BRA `(.L_x_5) ;  /* 0xfffffffc00988947 */ /* 0x000fea000383ffff */
[----:B------:R-:W-:Y:S05]  /*0340*/  BSYNC.RECONVERGENT B0 ;  /* 0x0000000000007941 */ /* 0x000fea0003800200 */
.L_x_1:
[----:B------:R-:W-:-:S05]  /*0350*/  IMAD R4, R4, R11, RZ ;  /* 0x0000000b04047224 */ /* 0x000fca00078e02ff */
[----:B------:R-:W-:-:S05]  /*0360*/  LEA R4, R4, R7, 0x2 ;  /* 0x0000000704047211 */ /* 0x000fca00078e10ff */
[----:B------:R-:W2:Y:S04]  /*0370*/  LDS R5, [R4] ;  /* 0x0000000004057984 */ /* 0x000ea80000000800 */
[----:B--2---:R-:W-:Y:S01]  /*0380*/  STG.E desc[UR6][R2.64], R5 ;  /* 0x0000000502007986 */ /* 0x004fe2000c101906 */
[----:B------:R-:W-:Y:S05]  /*0390*/  EXIT ;  /* 0x000000000000794d */ /* 0x000fea0003800000 */
.L_x_6:
        /* <DEDUP_REMOVED lines=14> */
.L_x_17:


//--------------------- .text._Z33awkward_listarray_compact_offsetsIiiEvPT_PKT0_S4_lllS1_ --------------------------
	.section	.text._Z33awkward_listarray_compact_offsetsIiiEvPT_PKT0_S4_lllS1_,"ax",@progbits
	.align	128
        .global         _Z33awkward_listarray_compact_offsetsIiiEvPT_PKT0_S4_lllS1_
        .type           _Z33awkward_listarray_compact_offsetsIiiEvPT_PKT0_S4_lllS1_,@function
        .size           _Z33awkward_listarray_compact_offsetsIiiEvPT_PKT0_S4_lllS1_,(.L_x_18 - _Z33awkward_listarray_compact_offsetsIiiEvPT_PKT0_S4_lllS1_)
        .other          _Z33awkward_listarray_compact_offsetsIiiEvPT_PKT0_S4_lllS1_,@"STO_CUDA_ENTRY STV_DEFAULT"
_Z33awkward_listarray_compact_offsetsIiiEvPT_PKT0_S4_lllS1_:
.text._Z33awkward_listarray_compact_offsetsIiiEvPT_PKT0_S4_lllS1_:
[----:B------:R-:W-:Y:S01]  /*0000*/  LDC R1, c[0x0][0x37c] ;  /* 0x0000df00ff017b82 */ /* 0x000fe20000000800 */
[----:B------:R-:W0:Y:S01]  /*0010*/  S2R R3, SR_TID.X ;  /* 0x0000000000037919 */ /* 0x000e220000002100 */
[----:B------:R-:W0:Y:S01]  /*0020*/  LDCU UR4, c[0x0][0x360] ;  /* 0x00006c00ff0477ac */ /* 0x000e220008000800 */
[----:B------:R-:W0:Y:S01]  /*0030*/  S2R R0, SR_CTAID.X ;  /* 0x0000000000007919 */ /* 0x000e220000002500 */
[----:B------:R-:W1:Y:S02]  /*0040*/  LDCU.64 UR6, c[0x0][0x3a8] ;  /* 0x00007500ff0677ac */ /* 0x000e640008000a00 */
[----:B-1----:R-:W-:Y:S02]  /*0050*/  IMAD.U32 R4, RZ, RZ, UR7 ;  /* 0x00000007ff047e24 */ /* 0x002fe4000f8e00ff */
[----:B0-----:R-:W-:Y:S02]  /*0060*/  IMAD R2, R0, UR4, R3 ;  /* 0x0000000400027c24 */ /* 0x001fe4000f8e0203 */
[----:B------:R-:W-:-:S03]  /*0070*/  IMAD.U32 R3, RZ, RZ, UR6 ;  /* 0x00000006ff037e24 */ /* 0x000fc6000f8e00ff */
[----:B------:R-:W-:Y:S02]  /*0080*/  SHF.R.S32.HI R5, RZ, 0x1f, R2 ;  /* 0x0000001fff057819 */ /* 0x000fe40000011402 */
[----:B------:R-:W-:-:S04]  /*0090*/  ISETP.GE.U32.AND P0, PT, R2, R3, PT ;  /* 0x000000030200720c */ /* 0x000fc80003f06070 */
[----:B------:R-:W-:-:S13]  /*00a0*/  ISETP.GE.AND.EX P0, PT, R5, R4, PT, P0 ;  /* 0x000000040500720c */ /* 0x000fda0003f06300 */
[----:B------:R-:W-:Y:S05]  /*00b0*/  @P0 EXIT ;  /* 0x000000000000094d */ /* 0x000fea0003800000 */
[----:B------:R-:W0:Y:S01]  /*00c0*/  LDCU.128 UR8, c[0x0][0x390] ;  /* 0x00007200ff0877ac */ /* 0x000e220008000c00 */
[----:B------:R-:W1:Y:S01]  /*00d0*/  LDCU.64 UR4, c[0x0][0x3a0] ;  /* 0x00007400ff0477ac */ /* 0x000e620008000a00 */
[----:B------:R-:W2:Y:S01]  /*00e0*/  LDCU.64 UR12, c[0x0][0x388] ;  /* 0x00007100ff0c77ac */ /* 0x000ea20008000a00 */
[----:B------:R-:W3:Y:S01]  /*00f0*/  LDCU.64 UR6, c[0x0][0x358] ;  /* 0x00006b00ff0677ac */ /* 0x000ee20008000a00 */
[C---:B0-----:R-:W-:Y:S02]  /*0100*/  IADD3 R9, P0, PT, R2.reuse, UR10, RZ ;  /* 0x0000000a02097c10 */ /* 0x041fe4000ff1e0ff */
[----:B-1----:R-:W-:Y:S02]  /*0110*/  IADD3 R7, P1, PT, R2, UR4, RZ ;  /* 0x0000000402077c10 */ /* 0x002fe4000ff3e0ff */
[C---:B------:R-:W-:Y:S02]  /*0120*/  IADD3.X R10, PT, PT, R5.reuse, UR11, RZ, P0, !PT ;  /* 0x0000000b050a7c10 */ /* 0x040fe400087fe4ff */
[----:B------:R-:W-:-:S02]  /*0130*/  IADD3.X R12, PT, PT, R5, UR5, RZ, P1, !PT ;  /* 0x00000005050c7c10 */ /* 0x000fc40008ffe4ff */
[----:B--2---:R-:W-:Y:S02]  /*0140*/  LEA R8, P0, R9, UR12, 0x2 ;  /* 0x0000000c09087c11 */ /* 0x004fe4000f8010ff */
[----:B------:R-:W-:Y:S02]  /*0150*/  LEA R6, P1, R7, UR8, 0x2 ;  /* 0x0000000807067c11 */ /* 0x000fe4000f8210ff */
[----:B------:R-:W-:Y:S02]  /*0160*/  LEA.HI.X R9, R9, UR13, R10, 0x2, P0 ;  /* 0x0000000d09097c11 */ /* 0x000fe400080f140a */
[----:B------:R-:W-:-:S04]  /*0170*/  LEA.HI.X R7, R7, UR9, R12, 0x2, P1 ;  /* 0x0000000907077c11 */ /* 0x000fc800088f140c */
[----:B---3--:R-:W2:Y:S04]  /*0180*/  LDG.E R9, desc[UR6][R8.64] ;  /* 0x0000000608097981 */ /* 0x008ea8000c1e1900 */
[----:B------:R-:W2:Y:S01]  /*0190*/  LDG.E R6, desc[UR6][R6.64] ;  /* 0x0000000606067981 */ /* 0x000ea2000c1e1900 */
[----:B------:R-:W0:Y:S01]  /*01a0*/  S2UR UR5, SR_CgaCtaId ;  /* 0x00000000000579c3 */ /* 0x000e220000008800 */
[----:B------:R-:W-:Y:S01]  /*01b0*/  ISETP.GE.U32.AND P0, PT, R3, 0x2, PT ;  /* 0x000000020300780c */ /* 0x000fe20003f06070 */
[----:B------:R-:W-:-:S03]  /*01c0*/  UMOV UR4, 0x400 ;  /* 0x0000040000047882 */ /* 0x000fc60000000000 */
[----:B------:R-:W-:Y:S01]  /*01d0*/  ISETP.GE.AND.EX P0, PT, R4, RZ, PT, P0 ;  /* 0x000000ff0400720c */ /* 0x000fe20003f06300 */
[----:B0-----:R-:W-:-:S06]  /*01e0*/  ULEA UR4, UR5, UR4, 0x18 ;  /* 0x0000000405047291 */ /* 0x001fcc000f8ec0ff */
[----:B------:R-:W-:Y:S01]  /*01f0*/  LEA R11, R2, UR4, 0x2 ;  /* 0x00000004020b7c11 */ /* 0x000fe2000f8e10ff */
[----:B--2---:R-:W-:-:S05]  /*0200*/  IMAD.IADD R10, R6, 0x1, -R9 ;  /* 0x00000001060a7824 */ /* 0x004fca00078e0a09 */
[----:B------:R0:W-:Y:S01]  /*0210*/  STS [R11], R10 ;  /* 0x0000000a0b007388 */ /* 0x0001e20000000800 */
[----:B------:R-:W-:Y:S01]  /*0220*/  IMAD.MOV.U32 R6, RZ, RZ, RZ ;  /* 0x000000ffff067224 */ /* 0x000fe200078e00ff */
[----:B------:R-:W-:Y:S06]  /*0230*/  BAR.SYNC.DEFER_BLOCKING 0x0 ;  /* 0x0000000000007b1d */ /* 0x000fec0000010000 */
[----:B------:R-:W-:Y:S05]  /*0240*/  @!P0 BRA `(.L_x_7) ;  /* 0x0000000000888947 */ /* 0x000fea0003800000 */
[----:B------:R-:W-:Y:S01]  /*0250*/  BSSY.RECONVERGENT B0, `(.L_x_7) ;  /* 0x0000021000007945 */ /* 0x000fe20003800200 */
[----:B------:R-:W-:Y:S01]  /*0260*/  IMAD.MOV.U32 R8, RZ, RZ, RZ ;  /* 0x000000ffff087224 */ /* 0x000fe200078e00ff */
[----:B------:R-:W1:Y:S01]  /*0270*/  LDCU UR5, c[0x0][0x3a8] ;  /* 0x00007500ff0577ac */ /* 0x000e620008000800 */
[----:B------:R-:W-:Y:S01]  /*0280*/  IMAD.MOV.U32 R7, RZ, RZ, 0x1 ;  /* 0x00000001ff077424 */ /* 0x000fe200078e00ff */
[----:B------:R-:W2:Y:S06]  /*0290*/  LDCU UR10, c[0x0][0x3ac] ;  /* 0x00007580ff0a77ac */ /* 0x000eac0008000800 */
.L_x_11:
[----:B------:R-:W-:Y:S01]  /*02a0*/  ISETP.GE.AND P0, PT, R2, R7, PT ;  /* 0x000000070200720c */ /* 0x000fe20003f06270 */
[----:B------:R-:W-:Y:S01]  /*02b0*/  BSSY.RECONVERGENT B1, `(.L_x_8) ;  /* 0x0000010000017945 */ /* 0x000fe20003800200 */
[----:B------:R-:W-:-:S11]  /*02c0*/  LOP3.LUT R6, R8, 0x1, RZ, 0x3c, !PT ;  /* 0x0000000108067812 */ /* 0x000fd600078e3cff */
[----:B---3--:R-:W-:Y:S05]  /*02d0*/  @!P0 BRA `(.L_x_9) ;  /* 0x0000000000248947 */ /* 0x008fea0003800000 */
[----:B-1----:R-:W-:-:S04]  /*02e0*/  IMAD.U32 R3, RZ, RZ, UR5 ;  /* 0x00000005ff037e24 */ /* 0x002fc8000f8e00ff */
[----:B------:R-:W-:-:S04]  /*02f0*/  IMAD R4, R8, R3, R2 ;  /* 0x0000000308047224 */ /* 0x000fc800078e0202 */
[----:B------:R-:W-:-:S05]  /*0300*/  IMAD.IADD R4, R4, 0x1, -R7 ;  /* 0x0000000104047824 */ /* 0x000fca00078e0a07 */
[----:B------:R-:W-:-:S05]  /*0310*/  LEA R4, R4, UR4, 0x2 ;  /* 0x0000000404047c11 */ /* 0x000fca000f8e10ff */
[----:B------:R-:W-:Y:S02]  /*0320*/  IMAD R8, R7, 0x4, R4 ;  /* 0x0000000407087824 */ /* 0x000fe400078e0204 */
[----:B------:R-:W-:Y:S04]  /*0330*/  LDS R4, [R4] ;  /* 0x0000000004047984 */ /* 0x000fe80000000800 */
[----:B------:R-:W1:Y:S02]  /*0340*/  LDS R9, [R8] ;  /* 0x0000000008097984 */ /* 0x000e640000000800 */
[----:B-1----:R-:W-:Y:S01]  /*0350*/  IMAD.IADD R9, R4, 0x1, R9 ;  /* 0x0000000104097824 */ /* 0x002fe200078e0209 */
[----:B------:R-:W-:Y:S06]  /*0360*/  BRA `(.L_x_10) ;  /* 0x0000000000107947 */ /* 0x000fec0003800000 */
.L_x_9:
[----:B-1----:R-:W-:-:S04]  /*0370*/  IMAD.U32 R3, RZ, RZ, UR5 ;  /* 0x00000005ff037e24 */ /* 0x002fc8000f8e00ff */
[----:B------:R-:W-:-:S04]  /*0380*/  IMAD R4, R8, R3, RZ ;  /* 0x0000000308047224 */ /* 0x000fc800078e02ff */
[----:B------:R-:W-:-:S05]  /*0390*/  IMAD R4, R4, 0x4, R11 ;  /* 0x0000000404047824 */ /* 0x000fca00078e020b */
[----:B------:R1:W3:Y:S02]  /*03a0*/  LDS R9, [R4] ;  /* 0x0000000004097984 */ /* 0x0002e40000000800 */
.L_x_10:
[----:B--2---:R-:W-:Y:S05]  /*03b0*/  BSYNC.RECONVERGENT B1 ;  /* 0x0000000000017941 */ /* 0x004fea0003800200 */
.L_x_8:
[-C--:B-1----:R-:W-:Y:S02]  /*03c0*/  IMAD R4, R6, R3.reuse, RZ ;  /* 0x0000000306047224 */ /* 0x082fe400078e02ff */
[----:B------:R-:W-:Y:S02]  /*03d0*/  IMAD.SHL.U32 R7, R7, 0x2, RZ ;  /* 0x0000000207077824 */ /* 0x000fe400078e00ff */
[----:B0-----:R-:W-:Y:S02]  /*03e0*/  IMAD R10, R4, 0x4, R11 ;  /* 0x00000004040a7824 */ /* 0x001fe400078e020b */
[----:B------:R-:W-:Y:S01]  /*03f0*/  IMAD.U32 R4, RZ, RZ, UR10 ;  /* 0x0000000aff047e24 */ /* 0x000fe2000f8e00ff */
[----:B------:R-:W-:Y:S01]  /*0400*/  ISETP.GE.U32.AND P0, PT, R7, R3, PT ;  /* 0x000000030700720c */ /* 0x000fe20003f06070 */
[----:B------:R-:W-:Y:S01]  /*0410*/  IMAD.MOV.U32 R8, RZ, RZ, R6 ;  /* 0x000000ffff087224 */ /* 0x000fe200078e0006 */
[----:B---3--:R3:W-:Y:S01]  /*0420*/  STS [R10], R9 ;  /* 0x000000090a007388 */ /* 0x0087e20000000800 */
[----:B------:R-:W-:Y:S01]  /*0430*/  BAR.SYNC.DEFER_BLOCKING 0x0 ;  /* 0x0000000000007b1d */ /* 0x000fe20000010000 */
[----:B------:R-:W-:-:S13]  /*0440*/  ISETP.GE.U32.AND.EX P0, PT, RZ, R4, PT, P0 ;  /* 0x00000004ff00720c */ /* 0x000fda0003f06100 */
[----:B------:R-:W-:Y:S05]  /*0450*/  @!P0 BRA `(.L_x_11) ;  /* 0xfffffffc00908947 */ /* 0x000fea000383ffff */
[----:B------:R-:W-:Y:S05]  /*0460*/  BSYNC.RECONVERGENT B0 ;  /* 0x0000000000007941 */ /* 0x000fea0003800200 */
.L_x_7:
[----:B------:R-:W-:Y:S01]  /*0470*/  IMAD R6, R6, R3, RZ ;  /* 0x0000000306067224 */ /* 0x000fe200078e02ff */
[----:B------:R-:W1:Y:S01]  /*0480*/  LDCU.64 UR8, c[0x0][0x380] ;  /* 0x00007000ff0877ac */ /* 0x000e620008000a00 */
[----:B------:R-:W-:Y:S02]  /*0490*/  BSSY.RECONVERGENT B0, `(.L_x_12) ;  /* 0x000001a000007945 */ /* 0x000fe40003800200 */
[----:B0-----:R-:W-:-:S06]  /*04a0*/  IMAD R11, R6, 0x4, R11 ;  /* 0x00000004060b7824 */ /* 0x001fcc00078e020b */
[----:B------:R-:W0:Y:S01]  /*04b0*/  LDS R11, [R11] ;  /* 0x000000000b0b7984 */ /* 0x000e220000000800 */
[----:B-1----:R-:W-:-:S04]  /*04c0*/  LEA R6, P0, R2, UR8, 0x2 ;  /* 0x0000000802067c11 */ /* 0x002fc8000f8010ff */
[C---:B------:R-:W-:Y:S02]  /*04d0*/  LEA.HI.X R7, R2.reuse, UR9, R5, 0x2, P0 ;  /* 0x0000000902077c11 */ /* 0x040fe400080f1405 */
[----:B------:R-:W-:-:S03]  /*04e0*/  ISETP.NE.AND P0, PT, R2, 0x3ff, PT ;  /* 0x000003ff0200780c */ /* 0x000fc60003f05270 */
[----:B0-----:R0:W-:Y:S01]  /*04f0*/  STG.E desc[UR6][R6.64], R11 ;  /* 0x0000000b06007986 */ /* 0x0011e2000c101906 */
[----:B------:R-:W-:Y:S09]  /*0500*/  BAR.SYNC.DEFER_BLOCKING 0x0 ;  /* 0x0000000000007b1d */ /* 0x000ff20000010000 */
[----:B------:R-:W-:Y:S05]  /*0510*/  @!P0 BRA `(.L_x_13) ;  /* 0x0000000000448947 */ /* 0x000fea0003800000 */
[----:B------:R-:W-:Y:S01]  /*0520*/  ISETP.NE.AND P0, PT, R0, RZ, PT ;  /* 0x000000ff0000720c */ /* 0x000fe20003f05270 */
[----:B------:R-:W-:Y:S02]  /*0530*/  IMAD.MOV.U32 R8, RZ, RZ, -0x1 ;  /* 0xffffffffff087424 */ /* 0x000fe400078e00ff */
[----:B---3--:R-:W-:Y:S02]  /*0540*/  IMAD.MOV.U32 R9, RZ, RZ, -0x1 ;  /* 0xffffffffff097424 */ /* 0x008fe400078e00ff */
[----:B------:R-:W-:-:S08]  /*0550*/  IMAD.WIDE.U32 R8, R3, 0x1, R8 ;  /* 0x0000000103087825 */ /* 0x000fd000078e0008 */
[----:B------:R-:W-:Y:S05]  /*0560*/  @!P0 BRA `(.L_x_14) ;  /* 0x00000000001c8947 */ /* 0x000fea0003800000 */
[----:B------:R-:W-:Y:S01]  /*0570*/  IMAD.IADD R4, R9, 0x1, R4 ;  /* 0x0000000109047824 */ /* 0x000fe200078e0204 */
[----:B------:R-:W-:Y:S02]  /*0580*/  ISETP.NE.U32.AND P0, PT, R8, R2, PT ;  /* 0x000000020800720c */ /* 0x000fe40003f05070 */
[----:B------:R-:W-:Y:S02]  /*0590*/  LEA R3, R0, 0x3ff, 0xa ;  /* 0x000003ff00037811 */ /* 0x000fe400078e50ff */
[----:B------:R-:W-:-:S04]  /*05a0*/  ISETP.NE.AND.EX P0, PT, R4, R5, PT, P0 ;  /* 0x000000050400720c */ /* 0x000fc80003f05300 */
[----:B------:R-:W-:-:S13]  /*05b0*/  ISETP.EQ.OR P0, PT, R2, R3, !P0 ;  /* 0x000000030200720c */ /* 0x000fda0004702670 */
[----:B------:R-:W-:Y:S05]  /*05c0*/  @P0 BRA `(.L_x_13) ;  /* 0x0000000000180947 */ /* 0x000fea0003800000 */
[----:B------:R-:W-:Y:S05]  /*05d0*/  EXIT ;  /* 0x000000000000794d */ /* 0x000fea0003800000 */
.L_x_14:
[----:B------:R-:W-:-:S04]  /*05e0*/  IADD3 R3, P1, PT, R3, -0x1, RZ ;  /* 0xffffffff03037810 */ /* 0x000fc80007f3e0ff */
[----:B------:R-:W-:Y:S02]  /*05f0*/  ISETP.NE.U32.AND P0, PT, R3, R2, PT ;  /* 0x000000020300720c */ /* 0x000fe40003f05070 */
[----:B------:R-:W-:-:S04]  /*0600*/  IADD3.X R4, PT, PT, R4, -0x1, RZ, P1, !PT ;  /* 0xffffffff04047810 */ /* 0x000fc80000ffe4ff */
[----:B------:R-:W-:-:S13]  /*0610*/  ISETP.NE.AND.EX P0, PT, R4, R5, PT, P0 ;  /* 0x000000050400720c */ /* 0x000fda0003f05300 */
[----:B------:R-:W-:Y:S05]  /*0620*/  @P0 EXIT ;  /* 0x000000000000094d */ /* 0x000fea0003800000 */
.L_x_13:
[----:B------:R-:W-:Y:S05]  /*0630*/  BSYNC.RECONVERGENT B0 ;  /* 0x0000000000007941 */ /* 0x000fea0003800200 */
.L_x_12:
[----:B0-----:R-:W2:Y:S01]  /*0640*/  LDG.E R7, desc[UR6][R6.64] ;  /* 0x0000000606077981 */ /* 0x001ea2000c1e1900 */
[----:B------:R-:W0:Y:S02]  /*0650*/  LDC.64 R2, c[0x0][0x3b0] ;  /* 0x0000ec00ff027b82 */ /* 0x000e240000000a00 */
[----:B0-----:R-:W-:-:S05]  /*0660*/  IMAD.WIDE.U32 R2, R0, 0x4, R2 ;  /* 0x0000000400027825 */ /* 0x001fca00078e0002 */
[----:B--2---:R-:W-:Y:S01]  /*0670*/  STG.E desc[UR6][R2.64], R7 ;  /* 0x0000000702007986 */ /* 0x004fe2000c101906 */
[----:B------:R-:W-:Y:S05]  /*0680*/  EXIT ;  /* 0x000000000000794d */ /* 0x000fea0003800000 */
.L_x_15:
        /* <DEDUP_REMOVED lines=15> */
.L_x_18:


//--------------------- .nv.shared._Z5adderIiEvPT_S1_l --------------------------
	.section	.nv.shared._Z5adderIiEvPT_S1_l,"aw",@nobits
	.sectionflags	@""
	.align	16
	.zero		1024


//--------------------- .nv.shared.reserved.0     --------------------------
	.section	.nv.shared.reserved.0,"aw",@nobits
	.weak		__nv_reservedSMEM_offset_0_alias
	.size		__nv_reservedSMEM_offset_0_alias, 0, 64
	.other		__nv_reservedSMEM_offset_0_alias,@"STO_CUDA_RESERVED_SHARED STV_DEFAULT"
__nv_reservedSMEM_offset_0_alias:
	.zero		0
	.zero		64


//--------------------- .nv.shared._Z10prefix_sumIiEvPT_i --------------------------
	.section	.nv.shared._Z10prefix_sumIiEvPT_i,"aw",@nobits
	.sectionflags	@""
	.align	16
	.zero		1024


//--------------------- .nv.shared._Z33awkward_listarray_compact_offsetsIiiEvPT_PKT0_S4_lllS1_ --------------------------
	.section	.nv.shared._Z33awkward_listarray_compact_offsetsIiiEvPT_PKT0_S4_lllS1_,"aw",@nobits
	.sectionflags	@""
	.align	16
	.zero		1024


//--------------------- .nv.constant0._Z5adderIiEvPT_S1_l --------------------------
	.section	.nv.constant0._Z5adderIiEvPT_S1_l,"a",@progbits
	.sectionflags	@""
	.align	4
.nv.constant0._Z5adderIiEvPT_S1_l:
	.zero		920


//--------------------- .nv.constant0._Z10prefix_sumIiEvPT_i --------------------------
	.section	.nv.constant0._Z10prefix_sumIiEvPT_i,"a",@progbits
	.sectionflags	@""
	.align	4
.nv.constant0._Z10prefix_sumIiEvPT_i:
	.zero		908


//--------------------- .nv.constant0._Z33awkward_listarray_compact_offsetsIiiEvPT_PKT0_S4_lllS1_ --------------------------
	.section	.nv.constant0._Z33awkward_listarray_compact_offsetsIiiEvPT_PKT0_S4_lllS1_,"a",@progbits
	.sectionflags	@""
	.align	4
.nv.constant0._Z33awkward_listarray_compact_offsetsIiiEvPT_PKT0_S4_lllS1_:
	.zero		952


//--------------------- SYMBOLS --------------------------

	.type		.nv.reservedSmem.offset0,@object
	.size		.nv.reservedSmem.offset0,0x4
	.type		.nv.reservedSmem.cap,@object
	.size		.nv.reservedSmem.cap,0x4
